//
// Generated by NVIDIA NVVM Compiler
//
// Compiler Build ID: CL-36424714
// Cuda compilation tools, release 13.0, V13.0.88
// Based on NVVM 20.0.0
//

.version 9.0
.target sm_100
.address_size 64

	// .globl	_Z9vectorAddPKfS0_Pfi

.visible .entry _Z9vectorAddPKfS0_Pfi(
	.param .u64 .ptr .align 1 _Z9vectorAddPKfS0_Pfi_param_0,
	.param .u64 .ptr .align 1 _Z9vectorAddPKfS0_Pfi_param_1,
	.param .u64 .ptr .align 1 _Z9vectorAddPKfS0_Pfi_param_2,
	.param .u32 _Z9vectorAddPKfS0_Pfi_param_3
)
{
	.reg .pred 	%p<2>;
	.reg .b32 	%r<6>;
	.reg .b32 	%f<5>;
	.reg .b64 	%rd<11>;

	ld.param.u64 	%rd1, [_Z9vectorAddPKfS0_Pfi_param_0];
	ld.param.u64 	%rd2, [_Z9vectorAddPKfS0_Pfi_param_1];
	ld.param.u64 	%rd3, [_Z9vectorAddPKfS0_Pfi_param_2];
	ld.param.u32 	%r2, [_Z9vectorAddPKfS0_Pfi_param_3];
	mov.u32 	%r3, %ntid.x;
	mov.u32 	%r4, %ctaid.x;
	mov.u32 	%r5, %tid.x;
	mad.lo.s32 	%r1, %r3, %r4, %r5;
	setp.ge.s32 	%p1, %r1, %r2;
	@%p1 bra 	$L__BB0_2;
	cvta.to.global.u64 	%rd4, %rd1;
	cvta.to.global.u64 	%rd5, %rd2;
	cvta.to.global.u64 	%rd6, %rd3;
	mul.wide.s32 	%rd7, %r1, 4;
	add.s64 	%rd8, %rd4, %rd7;
	ld.global.f32 	%f1, [%rd8];
	add.s64 	%rd9, %rd5, %rd7;
	ld.global.f32 	%f2, [%rd9];
	mul.f32 	%f3, %f2, 0f40400000;
	fma.rn.f32 	%f4, %f1, 0f40A00000, %f3;
	add.s64 	%rd10, %rd6, %rd7;
	st.global.f32 	[%rd10], %f4;
$L__BB0_2:
	ret;

}


// ===== COMPILED SASS (sm_100) =====

	.target	sm_100

	.elftype	@"ET_EXEC"


//--------------------- .note.nv.tkinfo           --------------------------
	.section	.note.nv.tkinfo,"",@"SHT_NOTE"
	.sectionflags	@"SHF_NOTE_NV_TKINFO"
	.tkinfo
        /*0018*/ 	.word	0x00000002
        /*0030*/ 	.string	""
        /*0030*/ 	.string	"ptxas"
        /*0030*/ 	.string	"Cuda compilation tools, release 13.0, V13.0.88"
        /*0030*/ 	.string	"Build cuda_13.0.r13.0/compiler.36424714_0"
        /*0030*/ 	.string	"-arch sm_100 -m 64 "



//--------------------- .note.nv.cuinfo           --------------------------
	.section	.note.nv.cuinfo,"",@"SHT_NOTE"
	.sectionflags	@"SHF_NOTE_NV_CUINFO"
        /*0018*/ 	.short	0x0002
        /*001a*/ 	.short	0x0064
        /*001c*/ 	.short	0x0082
	.zero		2


//--------------------- .nv.info                  --------------------------
	.section	.nv.info,"",@"SHT_CUDA_INFO"
	.align	4


	//----- nvinfo : EIATTR_REGCOUNT
	.align		4
        /*0000*/ 	.byte	0x04, 0x2f
        /*0002*/ 	.short	(.L_1 - .L_0)
	.align		4
.L_0:
        /*0004*/ 	.word	index@(_Z9vectorAddPKfS0_Pfi)
        /*0008*/ 	.word	0x0000000e


	//----- nvinfo : EIATTR_FRAME_SIZE
	.align		4
.L_1:
        /*000c*/ 	.byte	0x04, 0x11
        /*000e*/ 	.short	(.L_3 - .L_2)
	.align		4
.L_2:
        /*0010*/ 	.word	index@(_Z9vectorAddPKfS0_Pfi)
        /*0014*/ 	.word	0x00000000


	//----- nvinfo : EIATTR_MIN_STACK_SIZE
	.align		4
.L_3:
        /*0018*/ 	.byte	0x04, 0x12
        /*001a*/ 	.short	(.L_5 - .L_4)
	.align		4
.L_4:
        /*001c*/ 	.word	index@(_Z9vectorAddPKfS0_Pfi)
        /*0020*/ 	.word	0x00000000
.L_5:


//--------------------- .nv.compat                --------------------------
	.section	.nv.compat,"",@"SHT_CUDA_COMPAT_INFO"
	.align	4
        /*0000*/ 	.byte	0x02, 0x09, 0x00, 0x00, 0x02, 0x02, 0x01, 0x00, 0x02, 0x05, 0x05, 0x00, 0x03, 0x07, 0x01, 0x01
        /*0010*/ 	.byte	0x02, 0x03, 0x00, 0x00, 0x02, 0x06, 0x01, 0x00, 0x04, 0x0b, 0x08, 0x00, 0x09, 0x00, 0x00, 0x00
        /*0020*/ 	.byte	0x00, 0x00, 0x00, 0x00


//--------------------- .nv.info._Z9vectorAddPKfS0_Pfi --------------------------
	.section	.nv.info._Z9vectorAddPKfS0_Pfi,"",@"SHT_CUDA_INFO"
	.sectionflags	@""
	.align	4


	//----- nvinfo : EIATTR_CUDA_API_VERSION
	.align		4
        /*0000*/ 	.byte	0x04, 0x37
        /*0002*/ 	.short	(.L_7 - .L_6)
.L_6:
        /*0004*/ 	.word	0x00000082


	//----- nvinfo : EIATTR_KPARAM_INFO
	.align		4
.L_7:
        /*0008*/ 	.byte	0x04, 0x17
        /*000a*/ 	.short	(.L_9 - .L_8)
.L_8:
        /*000c*/ 	.word	0x00000000
        /*0010*/ 	.short	0x0003
        /*0012*/ 	.short	0x0018
        /*0014*/ 	.byte	0x00, 0xf0, 0x11, 0x00


	//----- nvinfo : EIATTR_KPARAM_INFO
	.align		4
.L_9:
        /*0018*/ 	.byte	0x04, 0x17
        /*001a*/ 	.short	(.L_11 - .L_10)
.L_10:
        /*001c*/ 	.word	0x00000000
        /*0020*/ 	.short	0x0002
        /*0022*/ 	.short	0x0010
        /*0024*/ 	.byte	0x00, 0xf5, 0x21, 0x00


	//----- nvinfo : EIATTR_KPARAM_INFO
	.align		4
.L_11:
        /*0028*/ 	.byte	0x04, 0x17
        /*002a*/ 	.short	(.L_13 - .L_12)
.L_12:
        /*002c*/ 	.word	0x00000000
        /*0030*/ 	.short	0x0001
        /*0032*/ 	.short	0x0008
        /*0034*/ 	.byte	0x00, 0xf5, 0x21, 0x00


	//----- nvinfo : EIATTR_KPARAM_INFO
	.align		4
.L_13:
        /*0038*/ 	.byte	0x04, 0x17
        /*003a*/ 	.short	(.L_15 - .L_14)
.L_14:
        /*003c*/ 	.word	0x00000000
        /*0040*/ 	.short	0x0000
        /*0042*/ 	.short	0x0000
        /*0044*/ 	.byte	0x00, 0xf5, 0x21, 0x00


	//----- nvinfo : EIATTR_SPARSE_MMA_MASK
	.align		4
.L_15:
        /*0048*/ 	.byte	0x03, 0x50
        /*004a*/ 	.short	0x0000


	//----- nvinfo : EIATTR_MAXREG_COUNT
	.align		4
        /*004c*/ 	.byte	0x03, 0x1b
        /*004e*/ 	.short	0x00ff


	//----- nvinfo : EIATTR_MERCURY_ISA_VERSION
	.align		4
        /*0050*/ 	.byte	0x03, 0x5f
        /*0052*/ 	.short	0x0101


	//----- nvinfo : EIATTR_VRC_CTA_INIT_COUNT
	.align		4
        /*0054*/ 	.byte	0x02, 0x4a
	.zero		1
	.zero		1


	//----- nvinfo : EIATTR_EXIT_INSTR_OFFSETS
	.align		4
        /*0058*/ 	.byte	0x04, 0x1c
        /*005a*/ 	.short	(.L_17 - .L_16)


	//   ....[0]....
.L_16:
        /*005c*/ 	.word	0x00000070


	//   ....[1]....
        /*0060*/ 	.word	0x00000140


	//----- nvinfo : EIATTR_CBANK_PARAM_SIZE
	.align		4
.L_17:
        /*0064*/ 	.byte	0x03, 0x19
        /*0066*/ 	.short	0x001c


	//----- nvinfo : EIATTR_PARAM_CBANK
	.align		4
        /*0068*/ 	.byte	0x04, 0x0a
        /*006a*/ 	.short	(.L_19 - .L_18)
	.align		4
.L_18:
        /*006c*/ 	.word	index@(.nv.constant0._Z9vectorAddPKfS0_Pfi)
        /*0070*/ 	.short	0x0380
        /*0072*/ 	.short	0x001c


	//----- nvinfo : EIATTR_SW_WAR
	.align		4
.L_19:
        /*0074*/ 	.byte	0x04, 0x36
        /*0076*/ 	.short	(.L_21 - .L_20)
.L_20:
        /*0078*/ 	.word	0x00000008
.L_21:


//--------------------- .nv.callgraph             --------------------------
	.section	.nv.callgraph,"",@"SHT_CUDA_CALLGRAPH"
	.align	4
	.sectionentsize	8
	.align		4
        /*0000*/ 	.word	0x00000000
	.align		4
        /*0004*/ 	.word	0xffffffff
	.align		4
        /*0008*/ 	.word	0x00000000
	.align		4
        /*000c*/ 	.word	0xfffffffe
	.align		4
        /*0010*/ 	.word	0x00000000
	.align		4
        /*0014*/ 	.word	0xfffffffd
	.align		4
        /*0018*/ 	.word	0x00000000
	.align		4
        /*001c*/ 	.word	0xfffffffc


//--------------------- .text._Z9vectorAddPKfS0_Pfi --------------------------
	.section	.text._Z9vectorAddPKfS0_Pfi,"ax",@progbits
	.align	128
        .global         _Z9vectorAddPKfS0_Pfi
        .type           _Z9vectorAddPKfS0_Pfi,@function
        .size           _Z9vectorAddPKfS0_Pfi,(.L_x_1 - _Z9vectorAddPKfS0_Pfi)
        .other          _Z9vectorAddPKfS0_Pfi,@"STO_CUDA_ENTRY STV_DEFAULT"
_Z9vectorAddPKfS0_Pfi:
.text._Z9vectorAddPKfS0_Pfi:
[----:B------:R-:W-:Y:S01]  /*0000*/  LDC R1, c[0x0][0x37c] ;  /* 0x0000df00ff017b82 */ /* 0x000fe20000000800 */
[----:B------:R-:W0:Y:S01]  /*0010*/  S2R R9, SR_CTAID.X ;  /* 0x0000000000097919 */ /* 0x000e220000002500 */
[----:B------:R-:W0:Y:S01]  /*0020*/  LDCU UR4, c[0x0][0x360] ;  /* 0x00006c00ff0477ac */ /* 0x000e220008000800 */
[----:B------:R-:W0:Y:S01]  /*0030*/  S2R R0, SR_TID.X ;  /* 0x0000000000007919 */ /* 0x000e220000002100 */
[----:B------:R-:W1:Y:S01]  /*0040*/  LDCU UR5, c[0x0][0x398] ;  /* 0x00007300ff0577ac */ /* 0x000e620008000800 */
[----:B0-----:R-:W-:-:S05]  /*0050*/  IMAD R9, R9, UR4, R0 ;  /* 0x0000000409097c24 */ /* 0x001fca000f8e0200 */
[----:B-1----:R-:W-:-:S13]  /*0060*/  ISETP.GE.AND P0, PT, R9, UR5, PT ;  /* 0x0000000509007c0c */ /* 0x002fda000bf06270 */
[----:B------:R-:W-:Y:S05]  /*0070*/  @P0 EXIT ;  /* 0x000000000000094d */ /* 0x000fea0003800000 */
[----:B------:R-:W0:Y:S01]  /*0080*/  LDC.64 R4, c[0x0][0x388] ;  /* 0x0000e200ff047b82 */ /* 0x000e220000000a00 */
[----:B------:R-:W1:Y:S07]  /*0090*/  LDCU.64 UR4, c[0x0][0x358] ;  /* 0x00006b00ff0477ac */ /* 0x000e6e0008000a00 */
[----:B------:R-:W2:Y:S08]  /*00a0*/  LDC.64 R2, c[0x0][0x380] ;  /* 0x0000e000ff027b82 */ /* 0x000eb00000000a00 */
[----:B------:R-:W3:Y:S01]  /*00b0*/  LDC.64 R6, c[0x0][0x390] ;  /* 0x0000e400ff067b82 */ /* 0x000ee20000000a00 */
[----:B0-----:R-:W-:-:S06]  /*00c0*/  IMAD.WIDE R4, R9, 0x4, R4 ;  /* 0x0000000409047825 */ /* 0x001fcc00078e0204 */
[----:B-1----:R-:W4:Y:S01]  /*00d0*/  LDG.E R4, desc[UR4][R4.64] ;  /* 0x0000000404047981 */ /* 0x002f22000c1e1900 */
[----:B--2---:R-:W-:-:S06]  /*00e0*/  IMAD.WIDE R2, R9, 0x4, R2 ;  /* 0x0000000409027825 */ /* 0x004fcc00078e0202 */
[----:B------:R-:W2:Y:S01]  /*00f0*/  LDG.E R2, desc[UR4][R2.64] ;  /* 0x0000000402027981 */ /* 0x000ea2000c1e1900 */
[----:B---3--:R-:W-:-:S04]  /*0100*/  IMAD.WIDE R6, R9, 0x4, R6 ;  /* 0x0000000409067825 */ /* 0x008fc800078e0206 */
[----:B----4-:R-:W-:-:S04]  /*0110*/  FMUL R11, R4, 3 ;  /* 0x40400000040b7820 */ /* 0x010fc80000400000 */
[----:B--2---:R-:W-:-:S05]  /*0120*/  FFMA R11, R2, 5, R11 ;  /* 0x40a00000020b7823 */ /* 0x004fca000000000b */
[----:B------:R-:W-:Y:S01]  /*0130*/  STG.E desc[UR4][R6.64], R11 ;  /* 0x0000000b06007986 */ /* 0x000fe2000c101904 */
[----:B------:R-:W-:Y:S05]  /*0140*/  EXIT ;  /* 0x000000000000794d */ /* 0x000fea0003800000 */
.L_x_0:
[----:B------:R-:W-:-:S00]  /*0150*/  BRA `(.L_x_0) ;  /* 0xfffffffc00fc7947 */ /* 0x000fc0000383ffff */
[----:B------:R-:W-:-:S00]  /*0160*/  NOP ;  /* 0x0000000000007918 */ /* 0x000fc00000000000 */
        /* <DEDUP_REMOVED lines=9> */
.L_x_1:


//--------------------- .nv.shared.reserved.0     --------------------------
	.section	.nv.shared.reserved.0,"aw",@nobits
	.weak		__nv_reservedSMEM_offset_0_alias
	.size		__nv_reservedSMEM_offset_0_alias, 0, 64
	.other		__nv_reservedSMEM_offset_0_alias,@"STO_CUDA_RESERVED_SHARED STV_DEFAULT"
__nv_reservedSMEM_offset_0_alias:
	.zero		0
	.zero		64


//--------------------- .nv.constant0._Z9vectorAddPKfS0_Pfi --------------------------
	.section	.nv.constant0._Z9vectorAddPKfS0_Pfi,"a",@progbits
	.sectionflags	@""
	.align	4
.nv.constant0._Z9vectorAddPKfS0_Pfi:
	.zero		924


//--------------------- SYMBOLS --------------------------

	.type		.nv.reservedSmem.offset0,@object
	.size		.nv.reservedSmem.offset0,0x4
